//
// Generated by NVIDIA NVVM Compiler
//
// Compiler Build ID: CL-36424714
// Cuda compilation tools, release 13.0, V13.0.88
// Based on NVVM 20.0.0
//

.version 9.0
.target sm_100
.address_size 64

	// .globl	_Z14MatrixAdd_CUDAPiS_S_

.visible .entry _Z14MatrixAdd_CUDAPiS_S_(
	.param .u64 .ptr .align 1 _Z14MatrixAdd_CUDAPiS_S__param_0,
	.param .u64 .ptr .align 1 _Z14MatrixAdd_CUDAPiS_S__param_1,
	.param .u64 .ptr .align 1 _Z14MatrixAdd_CUDAPiS_S__param_2
)
{
	.reg .b32 	%r<13>;
	.reg .b64 	%rd<14>;

	ld.param.u64 	%rd1, [_Z14MatrixAdd_CUDAPiS_S__param_0];
	ld.param.u64 	%rd2, [_Z14MatrixAdd_CUDAPiS_S__param_1];
	ld.param.u64 	%rd3, [_Z14MatrixAdd_CUDAPiS_S__param_2];
	cvta.to.global.u64 	%rd4, %rd3;
	cvta.to.global.u64 	%rd5, %rd2;
	cvta.to.global.u64 	%rd6, %rd1;
	mov.u32 	%r1, %ctaid.y;
	mov.u32 	%r2, %ntid.y;
	mov.u32 	%r3, %tid.y;
	mad.lo.s32 	%r4, %r1, %r2, %r3;
	mov.u32 	%r5, %ctaid.x;
	mov.u32 	%r6, %ntid.x;
	mov.u32 	%r7, %tid.x;
	mad.lo.s32 	%r8, %r5, %r6, %r7;
	mul.lo.s32 	%r9, %r4, 100;
	cvt.u64.u32 	%rd7, %r9;
	cvt.s64.s32 	%rd8, %r8;
	add.s64 	%rd9, %rd7, %rd8;
	shl.b64 	%rd10, %rd9, 2;
	add.s64 	%rd11, %rd6, %rd10;
	ld.global.u32 	%r10, [%rd11];
	add.s64 	%rd12, %rd5, %rd10;
	ld.global.u32 	%r11, [%rd12];
	add.s32 	%r12, %r11, %r10;
	add.s64 	%rd13, %rd4, %rd10;
	st.global.u32 	[%rd13], %r12;
	ret;

}


// ===== COMPILED SASS (sm_100) =====

	.target	sm_100

	.elftype	@"ET_EXEC"


//--------------------- .note.nv.tkinfo           --------------------------
	.section	.note.nv.tkinfo,"",@"SHT_NOTE"
	.sectionflags	@"SHF_NOTE_NV_TKINFO"
	.tkinfo
        /*0018*/ 	.word	0x00000002
        /*0030*/ 	.string	""
        /*0030*/ 	.string	"ptxas"
        /*0030*/ 	.string	"Cuda compilation tools, release 13.0, V13.0.88"
        /*0030*/ 	.string	"Build cuda_13.0.r13.0/compiler.36424714_0"
        /*0030*/ 	.string	"-arch sm_100 -m 64 "



//--------------------- .note.nv.cuinfo           --------------------------
	.section	.note.nv.cuinfo,"",@"SHT_NOTE"
	.sectionflags	@"SHF_NOTE_NV_CUINFO"
        /*0018*/ 	.short	0x0002
        /*001a*/ 	.short	0x0064
        /*001c*/ 	.short	0x0082
	.zero		2


//--------------------- .nv.info                  --------------------------
	.section	.nv.info,"",@"SHT_CUDA_INFO"
	.align	4


	//----- nvinfo : EIATTR_REGCOUNT
	.align		4
        /*0000*/ 	.byte	0x04, 0x2f
        /*0002*/ 	.short	(.L_1 - .L_0)
	.align		4
.L_0:
        /*0004*/ 	.word	index@(_Z14MatrixAdd_CUDAPiS_S_)
        /*0008*/ 	.word	0x0000000c


	//----- nvinfo : EIATTR_FRAME_SIZE
	.align		4
.L_1:
        /*000c*/ 	.byte	0x04, 0x11
        /*000e*/ 	.short	(.L_3 - .L_2)
	.align		4
.L_2:
        /*0010*/ 	.word	index@(_Z14MatrixAdd_CUDAPiS_S_)
        /*0014*/ 	.word	0x00000000


	//----- nvinfo : EIATTR_MIN_STACK_SIZE
	.align		4
.L_3:
        /*0018*/ 	.byte	0x04, 0x12
        /*001a*/ 	.short	(.L_5 - .L_4)
	.align		4
.L_4:
        /*001c*/ 	.word	index@(_Z14MatrixAdd_CUDAPiS_S_)
        /*0020*/ 	.word	0x00000000
.L_5:


//--------------------- .nv.compat                --------------------------
	.section	.nv.compat,"",@"SHT_CUDA_COMPAT_INFO"
	.align	4
        /*0000*/ 	.byte	0x02, 0x09, 0x00, 0x00, 0x02, 0x02, 0x01, 0x00, 0x02, 0x05, 0x05, 0x00, 0x03, 0x07, 0x01, 0x01
        /*0010*/ 	.byte	0x02, 0x03, 0x00, 0x00, 0x02, 0x06, 0x01, 0x00, 0x04, 0x0b, 0x08, 0x00, 0x09, 0x00, 0x00, 0x00
        /*0020*/ 	.byte	0x00, 0x00, 0x00, 0x00


//--------------------- .nv.info._Z14MatrixAdd_CUDAPiS_S_ --------------------------
	.section	.nv.info._Z14MatrixAdd_CUDAPiS_S_,"",@"SHT_CUDA_INFO"
	.sectionflags	@""
	.align	4


	//----- nvinfo : EIATTR_CUDA_API_VERSION
	.align		4
        /*0000*/ 	.byte	0x04, 0x37
        /*0002*/ 	.short	(.L_7 - .L_6)
.L_6:
        /*0004*/ 	.word	0x00000082


	//----- nvinfo : EIATTR_KPARAM_INFO
	.align		4
.L_7:
        /*0008*/ 	.byte	0x04, 0x17
        /*000a*/ 	.short	(.L_9 - .L_8)
.L_8:
        /*000c*/ 	.word	0x00000000
        /*0010*/ 	.short	0x0002
        /*0012*/ 	.short	0x0010
        /*0014*/ 	.byte	0x00, 0xf5, 0x21, 0x00


	//----- nvinfo : EIATTR_KPARAM_INFO
	.align		4
.L_9:
        /*0018*/ 	.byte	0x04, 0x17
        /*001a*/ 	.short	(.L_11 - .L_10)
.L_10:
        /*001c*/ 	.word	0x00000000
        /*0020*/ 	.short	0x0001
        /*0022*/ 	.short	0x0008
        /*0024*/ 	.byte	0x00, 0xf5, 0x21, 0x00


	//----- nvinfo : EIATTR_KPARAM_INFO
	.align		4
.L_11:
        /*0028*/ 	.byte	0x04, 0x17
        /*002a*/ 	.short	(.L_13 - .L_12)
.L_12:
        /*002c*/ 	.word	0x00000000
        /*0030*/ 	.short	0x0000
        /*0032*/ 	.short	0x0000
        /*0034*/ 	.byte	0x00, 0xf5, 0x21, 0x00


	//----- nvinfo : EIATTR_SPARSE_MMA_MASK
	.align		4
.L_13:
        /*0038*/ 	.byte	0x03, 0x50
        /*003a*/ 	.short	0x0000


	//----- nvinfo : EIATTR_MAXREG_COUNT
	.align		4
        /*003c*/ 	.byte	0x03, 0x1b
        /*003e*/ 	.short	0x00ff


	//----- nvinfo : EIATTR_MERCURY_ISA_VERSION
	.align		4
        /*0040*/ 	.byte	0x03, 0x5f
        /*0042*/ 	.short	0x0101


	//----- nvinfo : EIATTR_VRC_CTA_INIT_COUNT
	.align		4
        /*0044*/ 	.byte	0x02, 0x4a
	.zero		1
	.zero		1


	//----- nvinfo : EIATTR_EXIT_INSTR_OFFSETS
	.align		4
        /*0048*/ 	.byte	0x04, 0x1c
        /*004a*/ 	.short	(.L_15 - .L_14)


	//   ....[0]....
.L_14:
        /*004c*/ 	.word	0x000001b0


	//----- nvinfo : EIATTR_CBANK_PARAM_SIZE
	.align		4
.L_15:
        /*0050*/ 	.byte	0x03, 0x19
        /*0052*/ 	.short	0x0018


	//----- nvinfo : EIATTR_PARAM_CBANK
	.align		4
        /*0054*/ 	.byte	0x04, 0x0a
        /*0056*/ 	.short	(.L_17 - .L_16)
	.align		4
.L_16:
        /*0058*/ 	.word	index@(.nv.constant0._Z14MatrixAdd_CUDAPiS_S_)
        /*005c*/ 	.short	0x0380
        /*005e*/ 	.short	0x0018


	//----- nvinfo : EIATTR_SW_WAR
	.align		4
.L_17:
        /*0060*/ 	.byte	0x04, 0x36
        /*0062*/ 	.short	(.L_19 - .L_18)
.L_18:
        /*0064*/ 	.word	0x00000008
.L_19:


//--------------------- .nv.callgraph             --------------------------
	.section	.nv.callgraph,"",@"SHT_CUDA_CALLGRAPH"
	.align	4
	.sectionentsize	8
	.align		4
        /*0000*/ 	.word	0x00000000
	.align		4
        /*0004*/ 	.word	0xffffffff
	.align		4
        /*0008*/ 	.word	0x00000000
	.align		4
        /*000c*/ 	.word	0xfffffffe
	.align		4
        /*0010*/ 	.word	0x00000000
	.align		4
        /*0014*/ 	.word	0xfffffffd
	.align		4
        /*0018*/ 	.word	0x00000000
	.align		4
        /*001c*/ 	.word	0xfffffffc


//--------------------- .text._Z14MatrixAdd_CUDAPiS_S_ --------------------------
	.section	.text._Z14MatrixAdd_CUDAPiS_S_,"ax",@progbits
	.align	128
        .global         _Z14MatrixAdd_CUDAPiS_S_
        .type           _Z14MatrixAdd_CUDAPiS_S_,@function
        .size           _Z14MatrixAdd_CUDAPiS_S_,(.L_x_1 - _Z14MatrixAdd_CUDAPiS_S_)
        .other          _Z14MatrixAdd_CUDAPiS_S_,@"STO_CUDA_ENTRY STV_DEFAULT"
_Z14MatrixAdd_CUDAPiS_S_:
.text._Z14MatrixAdd_CUDAPiS_S_:
[----:B------:R-:W-:Y:S01]  /*0000*/  LDC R1, c[0x0][0x37c] ;  /* 0x0000df00ff017b82 */ /* 0x000fe20000000800 */
[----:B------:R-:W0:Y:S07]  /*0010*/  S2R R3, SR_TID.Y ;  /* 0x0000000000037919 */ /* 0x000e2e0000002200 */
[----:B------:R-:W0:Y:S01]  /*0020*/  S2UR UR4, SR_CTAID.Y ;  /* 0x00000000000479c3 */ /* 0x000e220000002600 */
[----:B------:R-:W1:Y:S01]  /*0030*/  LDCU.128 UR8, c[0x0][0x380] ;  /* 0x00007000ff0877ac */ /* 0x000e620008000c00 */
[----:B------:R-:W2:Y:S01]  /*0040*/  S2R R5, SR_TID.X ;  /* 0x0000000000057919 */ /* 0x000ea20000002100 */
[----:B------:R-:W3:Y:S05]  /*0050*/  LDCU.64 UR6, c[0x0][0x390] ;  /* 0x00007200ff0677ac */ /* 0x000eea0008000a00 */
[----:B------:R-:W0:Y:S08]  /*0060*/  LDC R0, c[0x0][0x364] ;  /* 0x0000d900ff007b82 */ /* 0x000e300000000800 */
[----:B------:R-:W2:Y:S08]  /*0070*/  S2UR UR5, SR_CTAID.X ;  /* 0x00000000000579c3 */ /* 0x000eb00000002500 */
[----:B------:R-:W2:Y:S01]  /*0080*/  LDC R2, c[0x0][0x360] ;  /* 0x0000d800ff027b82 */ /* 0x000ea20000000800 */
[----:B0-----:R-:W-:-:S04]  /*0090*/  IMAD R0, R0, UR4, R3 ;  /* 0x0000000400007c24 */ /* 0x001fc8000f8e0203 */
[----:B------:R-:W-:Y:S02]  /*00a0*/  IMAD R3, R0, 0x64, RZ ;  /* 0x0000006400037824 */ /* 0x000fe400078e02ff */
[----:B--2---:R-:W-:Y:S01]  /*00b0*/  IMAD R2, R2, UR5, R5 ;  /* 0x0000000502027c24 */ /* 0x004fe2000f8e0205 */
[----:B------:R-:W0:Y:S04]  /*00c0*/  LDCU.64 UR4, c[0x0][0x358] ;  /* 0x00006b00ff0477ac */ /* 0x000e280008000a00 */
[----:B------:R-:W-:-:S04]  /*00d0*/  IADD3 R0, P0, PT, R3, R2, RZ ;  /* 0x0000000203007210 */ /* 0x000fc80007f1e0ff */
[----:B------:R-:W-:Y:S01]  /*00e0*/  LEA.HI.X.SX32 R3, R2, RZ, 0x1, P0 ;  /* 0x000000ff02037211 */ /* 0x000fe200000f0eff */
[----:B------:R-:W-:-:S03]  /*00f0*/  IMAD.SHL.U32 R6, R0, 0x4, RZ ;  /* 0x0000000400067824 */ /* 0x000fc600078e00ff */
[----:B------:R-:W-:Y:S02]  /*0100*/  SHF.L.U64.HI R0, R0, 0x2, R3 ;  /* 0x0000000200007819 */ /* 0x000fe40000010203 */
[C---:B-1----:R-:W-:Y:S02]  /*0110*/  IADD3 R4, P1, PT, R6.reuse, UR10, RZ ;  /* 0x0000000a06047c10 */ /* 0x042fe4000ff3e0ff */
[----:B------:R-:W-:Y:S02]  /*0120*/  IADD3 R2, P0, PT, R6, UR8, RZ ;  /* 0x0000000806027c10 */ /* 0x000fe4000ff1e0ff */
[C---:B------:R-:W-:Y:S02]  /*0130*/  IADD3.X R5, PT, PT, R0.reuse, UR11, RZ, P1, !PT ;  /* 0x0000000b00057c10 */ /* 0x040fe40008ffe4ff */
[----:B------:R-:W-:-:S04]  /*0140*/  IADD3.X R3, PT, PT, R0, UR9, RZ, P0, !PT ;  /* 0x0000000900037c10 */ /* 0x000fc800087fe4ff */
[----:B0-----:R-:W2:Y:S04]  /*0150*/  LDG.E R5, desc[UR4][R4.64] ;  /* 0x0000000404057981 */ /* 0x001ea8000c1e1900 */
[----:B------:R-:W2:Y:S01]  /*0160*/  LDG.E R2, desc[UR4][R2.64] ;  /* 0x0000000402027981 */ /* 0x000ea2000c1e1900 */
[----:B---3--:R-:W-:-:S04]  /*0170*/  IADD3 R6, P0, PT, R6, UR6, RZ ;  /* 0x0000000606067c10 */ /* 0x008fc8000ff1e0ff */
[----:B------:R-:W-:Y:S01]  /*0180*/  IADD3.X R7, PT, PT, R0, UR7, RZ, P0, !PT ;  /* 0x0000000700077c10 */ /* 0x000fe200087fe4ff */
[----:B--2---:R-:W-:-:S05]  /*0190*/  IMAD.IADD R9, R2, 0x1, R5 ;  /* 0x0000000102097824 */ /* 0x004fca00078e0205 */
[----:B------:R-:W-:Y:S01]  /*01a0*/  STG.E desc[UR4][R6.64], R9 ;  /* 0x0000000906007986 */ /* 0x000fe2000c101904 */
[----:B------:R-:W-:Y:S05]  /*01b0*/  EXIT ;  /* 0x000000000000794d */ /* 0x000fea0003800000 */
.L_x_0:
[----:B------:R-:W-:-:S00]  /*01c0*/  BRA `(.L_x_0) ;  /* 0xfffffffc00fc7947 */ /* 0x000fc0000383ffff */
[----:B------:R-:W-:-:S00]  /*01d0*/  NOP ;  /* 0x0000000000007918 */ /* 0x000fc00000000000 */
        /* <DEDUP_REMOVED lines=10> */
.L_x_1:


//--------------------- .nv.shared.reserved.0     --------------------------
	.section	.nv.shared.reserved.0,"aw",@nobits
	.weak		__nv_reservedSMEM_offset_0_alias
	.size		__nv_reservedSMEM_offset_0_alias, 0, 64
	.other		__nv_reservedSMEM_offset_0_alias,@"STO_CUDA_RESERVED_SHARED STV_DEFAULT"
__nv_reservedSMEM_offset_0_alias:
	.zero		0
	.zero		64


//--------------------- .nv.constant0._Z14MatrixAdd_CUDAPiS_S_ --------------------------
	.section	.nv.constant0._Z14MatrixAdd_CUDAPiS_S_,"a",@progbits
	.sectionflags	@""
	.align	4
.nv.constant0._Z14MatrixAdd_CUDAPiS_S_:
	.zero		920


//--------------------- SYMBOLS --------------------------

	.type		.nv.reservedSmem.offset0,@object
	.size		.nv.reservedSmem.offset0,0x4
